//
// Generated by NVIDIA NVVM Compiler
//
// Compiler Build ID: CL-36424714
// Cuda compilation tools, release 13.0, V13.0.88
// Based on NVVM 20.0.0
//

.version 9.0
.target sm_100
.address_size 64

	// .globl	_Z20findclosestcentroidsPdS_PiS_S0_
// _ZZ6reducePdPiS_S0_jPKijE5sdata has been demoted
// _ZZ6reducePdPiS_S0_jPKijE11sdata_count has been demoted

.visible .entry _Z20findclosestcentroidsPdS_PiS_S0_(
	.param .u64 .ptr .align 1 _Z20findclosestcentroidsPdS_PiS_S0__param_0,
	.param .u64 .ptr .align 1 _Z20findclosestcentroidsPdS_PiS_S0__param_1,
	.param .u64 .ptr .align 1 _Z20findclosestcentroidsPdS_PiS_S0__param_2,
	.param .u64 .ptr .align 1 _Z20findclosestcentroidsPdS_PiS_S0__param_3,
	.param .u64 .ptr .align 1 _Z20findclosestcentroidsPdS_PiS_S0__param_4
)
{
	.reg .pred 	%p<5>;
	.reg .b32 	%r<20>;
	.reg .b64 	%rd<22>;
	.reg .b64 	%fd<27>;

	ld.param.u64 	%rd6, [_Z20findclosestcentroidsPdS_PiS_S0__param_0];
	ld.param.u64 	%rd7, [_Z20findclosestcentroidsPdS_PiS_S0__param_1];
	ld.param.u64 	%rd8, [_Z20findclosestcentroidsPdS_PiS_S0__param_2];
	ld.param.u64 	%rd9, [_Z20findclosestcentroidsPdS_PiS_S0__param_3];
	ld.param.u64 	%rd10, [_Z20findclosestcentroidsPdS_PiS_S0__param_4];
	mov.u32 	%r8, %ctaid.x;
	mov.u32 	%r1, %ntid.x;
	mov.u32 	%r9, %tid.x;
	mad.lo.s32 	%r2, %r8, %r1, %r9;
	setp.gt.s32 	%p1, %r2, 599;
	@%p1 bra 	$L__BB0_3;
	cvta.to.global.u64 	%rd1, %rd7;
	mov.u32 	%r11, %nctaid.x;
	mul.lo.s32 	%r3, %r1, %r11;
	cvta.to.global.u64 	%rd2, %rd8;
	cvta.to.global.u64 	%rd3, %rd6;
	cvta.to.global.u64 	%rd4, %rd9;
	cvta.to.global.u64 	%rd5, %rd10;
	mov.b32 	%r19, 0;
	mov.u32 	%r18, %r2;
$L__BB0_2:
	mad.lo.s32 	%r12, %r19, %r3, %r2;
	shl.b32 	%r13, %r12, 1;
	cvt.s64.s32 	%rd11, %r13;
	mul.wide.s32 	%rd12, %r13, 8;
	add.s64 	%rd13, %rd3, %rd12;
	ld.global.f64 	%fd1, [%rd13];
	ld.global.f64 	%fd2, [%rd1];
	sub.f64 	%fd3, %fd1, %fd2;
	ld.global.f64 	%fd4, [%rd13+8];
	ld.global.f64 	%fd5, [%rd1+8];
	sub.f64 	%fd6, %fd4, %fd5;
	mul.f64 	%fd7, %fd6, %fd6;
	fma.rn.f64 	%fd8, %fd3, %fd3, %fd7;
	sqrt.rn.f64 	%fd9, %fd8;
	ld.global.f64 	%fd10, [%rd1+16];
	sub.f64 	%fd11, %fd1, %fd10;
	ld.global.f64 	%fd12, [%rd1+24];
	sub.f64 	%fd13, %fd4, %fd12;
	mul.f64 	%fd14, %fd13, %fd13;
	fma.rn.f64 	%fd15, %fd11, %fd11, %fd14;
	sqrt.rn.f64 	%fd16, %fd15;
	ld.global.f64 	%fd17, [%rd1+32];
	sub.f64 	%fd18, %fd1, %fd17;
	ld.global.f64 	%fd19, [%rd1+40];
	sub.f64 	%fd20, %fd4, %fd19;
	mul.f64 	%fd21, %fd20, %fd20;
	fma.rn.f64 	%fd22, %fd18, %fd18, %fd21;
	sqrt.rn.f64 	%fd23, %fd22;
	setp.lt.f64 	%p2, %fd16, %fd9;
	selp.u32 	%r14, 1, 0, %p2;
	selp.f64 	%fd24, %fd16, %fd9, %p2;
	setp.lt.f64 	%p3, %fd23, %fd24;
	selp.b32 	%r15, 2, %r14, %p3;
	mul.wide.s32 	%rd14, %r12, 4;
	add.s64 	%rd15, %rd2, %rd14;
	st.global.u32 	[%rd15], %r15;
	mul.lo.s32 	%r16, %r15, 600;
	cvt.u64.u32 	%rd16, %r16;
	add.s64 	%rd17, %rd16, %rd11;
	ld.global.f64 	%fd25, [%rd13];
	shl.b64 	%rd18, %rd17, 3;
	add.s64 	%rd19, %rd4, %rd18;
	st.global.f64 	[%rd19], %fd25;
	shl.b64 	%rd20, %rd17, 2;
	add.s64 	%rd21, %rd5, %rd20;
	mov.b32 	%r17, 1;
	st.global.u32 	[%rd21], %r17;
	ld.global.f64 	%fd26, [%rd13+8];
	st.global.f64 	[%rd19+8], %fd26;
	st.global.u32 	[%rd21+4], %r17;
	add.s32 	%r19, %r19, 1;
	add.s32 	%r18, %r18, %r3;
	setp.lt.s32 	%p4, %r18, 600;
	@%p4 bra 	$L__BB0_2;
$L__BB0_3:
	ret;

}
	// .globl	_Z6reducePdPiS_S0_jPKij
.visible .entry _Z6reducePdPiS_S0_jPKij(
	.param .u64 .ptr .align 1 _Z6reducePdPiS_S0_jPKij_param_0,
	.param .u64 .ptr .align 1 _Z6reducePdPiS_S0_jPKij_param_1,
	.param .u64 .ptr .align 1 _Z6reducePdPiS_S0_jPKij_param_2,
	.param .u64 .ptr .align 1 _Z6reducePdPiS_S0_jPKij_param_3,
	.param .u32 _Z6reducePdPiS_S0_jPKij_param_4,
	.param .u64 .ptr .align 1 _Z6reducePdPiS_S0_jPKij_param_5,
	.param .u32 _Z6reducePdPiS_S0_jPKij_param_6
)
{
	.reg .pred 	%p<5>;
	.reg .b32 	%r<22>;
	.reg .b64 	%rd<18>;
	.reg .b64 	%fd<36>;
	// demoted variable
	.shared .align 8 .b8 _ZZ6reducePdPiS_S0_jPKijE5sdata[4800];
	// demoted variable
	.shared .align 8 .b8 _ZZ6reducePdPiS_S0_jPKijE11sdata_count[4800];
	ld.param.u64 	%rd3, [_Z6reducePdPiS_S0_jPKij_param_0];
	ld.param.u64 	%rd4, [_Z6reducePdPiS_S0_jPKij_param_1];
	ld.param.u64 	%rd5, [_Z6reducePdPiS_S0_jPKij_param_2];
	ld.param.u64 	%rd6, [_Z6reducePdPiS_S0_jPKij_param_3];
	ld.param.u32 	%r9, [_Z6reducePdPiS_S0_jPKij_param_4];
	mov.u32 	%r1, %tid.x;
	mov.u32 	%r2, %ctaid.x;
	shl.b32 	%r10, %r2, 6;
	add.s32 	%r21, %r10, %r1;
	shl.b32 	%r11, %r1, 3;
	mov.u32 	%r12, _ZZ6reducePdPiS_S0_jPKijE5sdata;
	add.s32 	%r4, %r12, %r11;
	mov.b64 	%rd7, 0;
	st.shared.u64 	[%r4], %rd7;
	mov.u32 	%r13, _ZZ6reducePdPiS_S0_jPKijE11sdata_count;
	add.s32 	%r5, %r13, %r11;
	st.shared.u64 	[%r5], %rd7;
	setp.gt.u32 	%p1, %r21, 599;
	@%p1 bra 	$L__BB1_4;
	mov.u32 	%r14, %nctaid.x;
	shl.b32 	%r6, %r14, 6;
	cvta.to.global.u64 	%rd1, %rd3;
	cvta.to.global.u64 	%rd2, %rd4;
	mov.f64 	%fd34, 0d0000000000000000;
	mov.f64 	%fd35, %fd34;
$L__BB1_2:
	shl.b32 	%r15, %r21, 1;
	add.s32 	%r16, %r15, %r9;
	mul.wide.u32 	%rd8, %r16, 8;
	add.s64 	%rd9, %rd1, %rd8;
	ld.global.f64 	%fd6, [%rd9];
	ld.global.f64 	%fd7, [%rd9+256];
	add.f64 	%fd8, %fd6, %fd7;
	add.f64 	%fd35, %fd35, %fd8;
	mul.wide.u32 	%rd10, %r16, 4;
	add.s64 	%rd11, %rd2, %rd10;
	ld.global.u32 	%r17, [%rd11];
	ld.global.u32 	%r18, [%rd11+128];
	add.s32 	%r19, %r18, %r17;
	cvt.rn.f64.s32 	%fd9, %r19;
	add.f64 	%fd34, %fd34, %fd9;
	add.s32 	%r21, %r21, %r6;
	setp.lt.u32 	%p2, %r21, 600;
	@%p2 bra 	$L__BB1_2;
	st.shared.f64 	[%r4], %fd35;
	st.shared.f64 	[%r5], %fd34;
$L__BB1_4:
	bar.sync 	0;
	setp.gt.u32 	%p3, %r1, 31;
	@%p3 bra 	$L__BB1_7;
	ld.shared.f64 	%fd10, [%r4+128];
	ld.shared.f64 	%fd11, [%r4];
	add.f64 	%fd12, %fd10, %fd11;
	ld.shared.f64 	%fd13, [%r4+64];
	add.f64 	%fd14, %fd12, %fd13;
	ld.shared.f64 	%fd15, [%r4+32];
	add.f64 	%fd16, %fd14, %fd15;
	ld.shared.f64 	%fd17, [%r4+16];
	add.f64 	%fd18, %fd16, %fd17;
	ld.shared.f64 	%fd19, [%r4+8];
	add.f64 	%fd20, %fd18, %fd19;
	st.shared.f64 	[%r4], %fd20;
	ld.shared.f64 	%fd21, [%r5+128];
	ld.shared.f64 	%fd22, [%r5];
	add.f64 	%fd23, %fd21, %fd22;
	ld.shared.f64 	%fd24, [%r5+64];
	add.f64 	%fd25, %fd23, %fd24;
	ld.shared.f64 	%fd26, [%r5+32];
	add.f64 	%fd27, %fd25, %fd26;
	ld.shared.f64 	%fd28, [%r5+16];
	add.f64 	%fd29, %fd27, %fd28;
	ld.shared.f64 	%fd30, [%r5+8];
	add.f64 	%fd31, %fd29, %fd30;
	st.shared.f64 	[%r5], %fd31;
	setp.ne.s32 	%p4, %r1, 0;
	@%p4 bra 	$L__BB1_7;
	ld.shared.f64 	%fd32, [_ZZ6reducePdPiS_S0_jPKijE5sdata];
	cvta.to.global.u64 	%rd12, %rd5;
	mul.wide.u32 	%rd13, %r2, 8;
	add.s64 	%rd14, %rd12, %rd13;
	st.global.f64 	[%rd14], %fd32;
	ld.shared.f64 	%fd33, [_ZZ6reducePdPiS_S0_jPKijE11sdata_count];
	cvt.rzi.s32.f64 	%r20, %fd33;
	cvta.to.global.u64 	%rd15, %rd6;
	mul.wide.u32 	%rd16, %r2, 4;
	add.s64 	%rd17, %rd15, %rd16;
	st.global.u32 	[%rd17], %r20;
$L__BB1_7:
	ret;

}


// ===== COMPILED SASS (sm_100) =====

	.target	sm_100

	.elftype	@"ET_EXEC"


//--------------------- .note.nv.tkinfo           --------------------------
	.section	.note.nv.tkinfo,"",@"SHT_NOTE"
	.sectionflags	@"SHF_NOTE_NV_TKINFO"
	.tkinfo
        /*0018*/ 	.word	0x00000002
        /*0030*/ 	.string	""
        /*0030*/ 	.string	"ptxas"
        /*0030*/ 	.string	"Cuda compilation tools, release 13.0, V13.0.88"
        /*0030*/ 	.string	"Build cuda_13.0.r13.0/compiler.36424714_0"
        /*0030*/ 	.string	"-arch sm_100 -m 64 "



//--------------------- .note.nv.cuinfo           --------------------------
	.section	.note.nv.cuinfo,"",@"SHT_NOTE"
	.sectionflags	@"SHF_NOTE_NV_CUINFO"
        /*0018*/ 	.short	0x0002
        /*001a*/ 	.short	0x0064
        /*001c*/ 	.short	0x0082
	.zero		2


//--------------------- .nv.info                  --------------------------
	.section	.nv.info,"",@"SHT_CUDA_INFO"
	.align	4


	//----- nvinfo : EIATTR_REGCOUNT
	.align		4
        /*0000*/ 	.byte	0x04, 0x2f
        /*0002*/ 	.short	(.L_1 - .L_0)
	.align		4
.L_0:
        /*0004*/ 	.word	index@(_Z20findclosestcentroidsPdS_PiS_S0_)
        /*0008*/ 	.word	0x00000024


	//----- nvinfo : EIATTR_FRAME_SIZE
	.align		4
.L_1:
        /*000c*/ 	.byte	0x04, 0x11
        /*000e*/ 	.short	(.L_3 - .L_2)
	.align		4
.L_2:
        /*0010*/ 	.word	index@($__internal_0_$__cuda_sm20_dsqrt_rn_f64_mediumpath_v1)
        /*0014*/ 	.word	0x00000000


	//----- nvinfo : EIATTR_FRAME_SIZE
	.align		4
.L_3:
        /*0018*/ 	.byte	0x04, 0x11
        /*001a*/ 	.short	(.L_5 - .L_4)
	.align		4
.L_4:
        /*001c*/ 	.word	index@(_Z20findclosestcentroidsPdS_PiS_S0_)
        /*0020*/ 	.word	0x00000000


	//----- nvinfo : EIATTR_REGCOUNT
	.align		4
.L_5:
        /*0024*/ 	.byte	0x04, 0x2f
        /*0026*/ 	.short	(.L_7 - .L_6)
	.align		4
.L_6:
        /*0028*/ 	.word	index@(_Z6reducePdPiS_S0_jPKij)
        /*002c*/ 	.word	0x0000001e


	//----- nvinfo : EIATTR_FRAME_SIZE
	.align		4
.L_7:
        /*0030*/ 	.byte	0x04, 0x11
        /*0032*/ 	.short	(.L_9 - .L_8)
	.align		4
.L_8:
        /*0034*/ 	.word	index@(_Z6reducePdPiS_S0_jPKij)
        /*0038*/ 	.word	0x00000000


	//----- nvinfo : EIATTR_MIN_STACK_SIZE
	.align		4
.L_9:
        /*003c*/ 	.byte	0x04, 0x12
        /*003e*/ 	.short	(.L_11 - .L_10)
	.align		4
.L_10:
        /*0040*/ 	.word	index@(_Z6reducePdPiS_S0_jPKij)
        /*0044*/ 	.word	0x00000000


	//----- nvinfo : EIATTR_MIN_STACK_SIZE
	.align		4
.L_11:
        /*0048*/ 	.byte	0x04, 0x12
        /*004a*/ 	.short	(.L_13 - .L_12)
	.align		4
.L_12:
        /*004c*/ 	.word	index@(_Z20findclosestcentroidsPdS_PiS_S0_)
        /*0050*/ 	.word	0x00000000
.L_13:


//--------------------- .nv.compat                --------------------------
	.section	.nv.compat,"",@"SHT_CUDA_COMPAT_INFO"
	.align	4
        /*0000*/ 	.byte	0x02, 0x09, 0x00, 0x00, 0x02, 0x02, 0x01, 0x00, 0x02, 0x05, 0x05, 0x00, 0x03, 0x07, 0x01, 0x01
        /*0010*/ 	.byte	0x02, 0x03, 0x00, 0x00, 0x02, 0x06, 0x01, 0x00, 0x04, 0x0b, 0x08, 0x00, 0x01, 0x00, 0x00, 0x00
        /*0020*/ 	.byte	0x00, 0x00, 0x00, 0x00


//--------------------- .nv.info._Z6reducePdPiS_S0_jPKij --------------------------
	.section	.nv.info._Z6reducePdPiS_S0_jPKij,"",@"SHT_CUDA_INFO"
	.sectionflags	@""
	.align	4


	//----- nvinfo : EIATTR_CUDA_API_VERSION
	.align		4
        /*0000*/ 	.byte	0x04, 0x37
        /*0002*/ 	.short	(.L_15 - .L_14)
.L_14:
        /*0004*/ 	.word	0x00000082


	//----- nvinfo : EIATTR_KPARAM_INFO
	.align		4
.L_15:
        /*0008*/ 	.byte	0x04, 0x17
        /*000a*/ 	.short	(.L_17 - .L_16)
.L_16:
        /*000c*/ 	.word	0x00000000
        /*0010*/ 	.short	0x0006
        /*0012*/ 	.short	0x0030
        /*0014*/ 	.byte	0x00, 0xf0, 0x11, 0x00


	//----- nvinfo : EIATTR_KPARAM_INFO
	.align		4
.L_17:
        /*0018*/ 	.byte	0x04, 0x17
        /*001a*/ 	.short	(.L_19 - .L_18)
.L_18:
        /*001c*/ 	.word	0x00000000
        /*0020*/ 	.short	0x0005
        /*0022*/ 	.short	0x0028
        /*0024*/ 	.byte	0x00, 0xf5, 0x21, 0x00


	//----- nvinfo : EIATTR_KPARAM_INFO
	.align		4
.L_19:
        /*0028*/ 	.byte	0x04, 0x17
        /*002a*/ 	.short	(.L_21 - .L_20)
.L_20:
        /*002c*/ 	.word	0x00000000
        /*0030*/ 	.short	0x0004
        /*0032*/ 	.short	0x0020
        /*0034*/ 	.byte	0x00, 0xf0, 0x11, 0x00


	//----- nvinfo : EIATTR_KPARAM_INFO
	.align		4
.L_21:
        /*0038*/ 	.byte	0x04, 0x17
        /*003a*/ 	.short	(.L_23 - .L_22)
.L_22:
        /*003c*/ 	.word	0x00000000
        /*0040*/ 	.short	0x0003
        /*0042*/ 	.short	0x0018
        /*0044*/ 	.byte	0x00, 0xf5, 0x21, 0x00


	//----- nvinfo : EIATTR_KPARAM_INFO
	.align		4
.L_23:
        /*0048*/ 	.byte	0x04, 0x17
        /*004a*/ 	.short	(.L_25 - .L_24)
.L_24:
        /*004c*/ 	.word	0x00000000
        /*0050*/ 	.short	0x0002
        /*0052*/ 	.short	0x0010
        /*0054*/ 	.byte	0x00, 0xf5, 0x21, 0x00


	//----- nvinfo : EIATTR_KPARAM_INFO
	.align		4
.L_25:
        /*0058*/ 	.byte	0x04, 0x17
        /*005a*/ 	.short	(.L_27 - .L_26)
.L_26:
        /*005c*/ 	.word	0x00000000
        /*0060*/ 	.short	0x0001
        /*0062*/ 	.short	0x0008
        /*0064*/ 	.byte	0x00, 0xf5, 0x21, 0x00


	//----- nvinfo : EIATTR_KPARAM_INFO
	.align		4
.L_27:
        /*0068*/ 	.byte	0x04, 0x17
        /*006a*/ 	.short	(.L_29 - .L_28)
.L_28:
        /*006c*/ 	.word	0x00000000
        /*0070*/ 	.short	0x0000
        /*0072*/ 	.short	0x0000
        /*0074*/ 	.byte	0x00, 0xf5, 0x21, 0x00


	//----- nvinfo : EIATTR_SPARSE_MMA_MASK
	.align		4
.L_29:
        /*0078*/ 	.byte	0x03, 0x50
        /*007a*/ 	.short	0x0000


	//----- nvinfo : EIATTR_MAXREG_COUNT
	.align		4
        /*007c*/ 	.byte	0x03, 0x1b
        /*007e*/ 	.short	0x00ff


	//----- nvinfo : EIATTR_NUM_BARRIERS
	.align		4
        /*0080*/ 	.byte	0x02, 0x4c
        /*0082*/ 	.byte	0x01
	.zero		1


	//----- nvinfo : EIATTR_MERCURY_ISA_VERSION
	.align		4
        /*0084*/ 	.byte	0x03, 0x5f
        /*0086*/ 	.short	0x0101


	//----- nvinfo : EIATTR_VRC_CTA_INIT_COUNT
	.align		4
        /*0088*/ 	.byte	0x02, 0x4a
	.zero		1
	.zero		1


	//----- nvinfo : EIATTR_EXIT_INSTR_OFFSETS
	.align		4
        /*008c*/ 	.byte	0x04, 0x1c
        /*008e*/ 	.short	(.L_31 - .L_30)


	//   ....[0]....
.L_30:
        /*0090*/ 	.word	0x000002d0


	//   ....[1]....
        /*0094*/ 	.word	0x00000470


	//   ....[2]....
        /*0098*/ 	.word	0x00000510


	//----- nvinfo : EIATTR_CRS_STACK_SIZE
	.align		4
.L_31:
        /*009c*/ 	.byte	0x04, 0x1e
        /*009e*/ 	.short	(.L_33 - .L_32)
.L_32:
        /*00a0*/ 	.word	0x00000000


	//----- nvinfo : EIATTR_CBANK_PARAM_SIZE
	.align		4
.L_33:
        /*00a4*/ 	.byte	0x03, 0x19
        /*00a6*/ 	.short	0x0034


	//----- nvinfo : EIATTR_PARAM_CBANK
	.align		4
        /*00a8*/ 	.byte	0x04, 0x0a
        /*00aa*/ 	.short	(.L_35 - .L_34)
	.align		4
.L_34:
        /*00ac*/ 	.word	index@(.nv.constant0._Z6reducePdPiS_S0_jPKij)
        /*00b0*/ 	.short	0x0380
        /*00b2*/ 	.short	0x0034


	//----- nvinfo : EIATTR_SW_WAR
	.align		4
.L_35:
        /*00b4*/ 	.byte	0x04, 0x36
        /*00b6*/ 	.short	(.L_37 - .L_36)
.L_36:
        /*00b8*/ 	.word	0x00000008
.L_37:


//--------------------- .nv.info._Z20findclosestcentroidsPdS_PiS_S0_ --------------------------
	.section	.nv.info._Z20findclosestcentroidsPdS_PiS_S0_,"",@"SHT_CUDA_INFO"
	.sectionflags	@""
	.align	4


	//----- nvinfo : EIATTR_CUDA_API_VERSION
	.align		4
        /*0000*/ 	.byte	0x04, 0x37
        /*0002*/ 	.short	(.L_39 - .L_38)
.L_38:
        /*0004*/ 	.word	0x00000082


	//----- nvinfo : EIATTR_KPARAM_INFO
	.align		4
.L_39:
        /*0008*/ 	.byte	0x04, 0x17
        /*000a*/ 	.short	(.L_41 - .L_40)
.L_40:
        /*000c*/ 	.word	0x00000000
        /*0010*/ 	.short	0x0004
        /*0012*/ 	.short	0x0020
        /*0014*/ 	.byte	0x00, 0xf5, 0x21, 0x00


	//----- nvinfo : EIATTR_KPARAM_INFO
	.align		4
.L_41:
        /*0018*/ 	.byte	0x04, 0x17
        /*001a*/ 	.short	(.L_43 - .L_42)
.L_42:
        /*001c*/ 	.word	0x00000000
        /*0020*/ 	.short	0x0003
        /*0022*/ 	.short	0x0018
        /*0024*/ 	.byte	0x00, 0xf5, 0x21, 0x00


	//----- nvinfo : EIATTR_KPARAM_INFO
	.align		4
.L_43:
        /*0028*/ 	.byte	0x04, 0x17
        /*002a*/ 	.short	(.L_45 - .L_44)
.L_44:
        /*002c*/ 	.word	0x00000000
        /*0030*/ 	.short	0x0002
        /*0032*/ 	.short	0x0010
        /*0034*/ 	.byte	0x00, 0xf5, 0x21, 0x00


	//----- nvinfo : EIATTR_KPARAM_INFO
	.align		4
.L_45:
        /*0038*/ 	.byte	0x04, 0x17
        /*003a*/ 	.short	(.L_47 - .L_46)
.L_46:
        /*003c*/ 	.word	0x00000000
        /*0040*/ 	.short	0x0001
        /*0042*/ 	.short	0x0008
        /*0044*/ 	.byte	0x00, 0xf5, 0x21, 0x00


	//----- nvinfo : EIATTR_KPARAM_INFO
	.align		4
.L_47:
        /*0048*/ 	.byte	0x04, 0x17
        /*004a*/ 	.short	(.L_49 - .L_48)
.L_48:
        /*004c*/ 	.word	0x00000000
        /*0050*/ 	.short	0x0000
        /*0052*/ 	.short	0x0000
        /*0054*/ 	.byte	0x00, 0xf5, 0x21, 0x00


	//----- nvinfo : EIATTR_SPARSE_MMA_MASK
	.align		4
.L_49:
        /*0058*/ 	.byte	0x03, 0x50
        /*005a*/ 	.short	0x0000


	//----- nvinfo : EIATTR_MAXREG_COUNT
	.align		4
        /*005c*/ 	.byte	0x03, 0x1b
        /*005e*/ 	.short	0x00ff


	//----- nvinfo : EIATTR_MERCURY_ISA_VERSION
	.align		4
        /*0060*/ 	.byte	0x03, 0x5f
        /*0062*/ 	.short	0x0101


	//----- nvinfo : EIATTR_VRC_CTA_INIT_COUNT
	.align		4
        /*0064*/ 	.byte	0x02, 0x4a
	.zero		1
	.zero		1


	//----- nvinfo : EIATTR_EXIT_INSTR_OFFSETS
	.align		4
        /*0068*/ 	.byte	0x04, 0x1c
        /*006a*/ 	.short	(.L_51 - .L_50)


	//   ....[0]....
.L_50:
        /*006c*/ 	.word	0x00000060


	//   ....[1]....
        /*0070*/ 	.word	0x00000920


	//----- nvinfo : EIATTR_CRS_STACK_SIZE
	.align		4
.L_51:
        /*0074*/ 	.byte	0x04, 0x1e
        /*0076*/ 	.short	(.L_53 - .L_52)
.L_52:
        /*0078*/ 	.word	0x00000000


	//----- nvinfo : EIATTR_CBANK_PARAM_SIZE
	.align		4
.L_53:
        /*007c*/ 	.byte	0x03, 0x19
        /*007e*/ 	.short	0x0028


	//----- nvinfo : EIATTR_PARAM_CBANK
	.align		4
        /*0080*/ 	.byte	0x04, 0x0a
        /*0082*/ 	.short	(.L_55 - .L_54)
	.align		4
.L_54:
        /*0084*/ 	.word	index@(.nv.constant0._Z20findclosestcentroidsPdS_PiS_S0_)
        /*0088*/ 	.short	0x0380
        /*008a*/ 	.short	0x0028


	//----- nvinfo : EIATTR_SW_WAR
	.align		4
.L_55:
        /*008c*/ 	.byte	0x04, 0x36
        /*008e*/ 	.short	(.L_57 - .L_56)
.L_56:
        /*0090*/ 	.word	0x00000008
.L_57:


//--------------------- .nv.callgraph             --------------------------
	.section	.nv.callgraph,"",@"SHT_CUDA_CALLGRAPH"
	.align	4
	.sectionentsize	8
	.align		4
        /*0000*/ 	.word	0x00000000
	.align		4
        /*0004*/ 	.word	0xffffffff
	.align		4
        /*0008*/ 	.word	0x00000000
	.align		4
        /*000c*/ 	.word	0xfffffffe
	.align		4
        /*0010*/ 	.word	0x00000000
	.align		4
        /*0014*/ 	.word	0xfffffffd
	.align		4
        /*0018*/ 	.word	0x00000000
	.align		4
        /*001c*/ 	.word	0xfffffffc


//--------------------- .text._Z6reducePdPiS_S0_jPKij --------------------------
	.section	.text._Z6reducePdPiS_S0_jPKij,"ax",@progbits
	.align	128
        .global         _Z6reducePdPiS_S0_jPKij
        .type           _Z6reducePdPiS_S0_jPKij,@function
        .size           _Z6reducePdPiS_S0_jPKij,(.L_x_18 - _Z6reducePdPiS_S0_jPKij)
        .other          _Z6reducePdPiS_S0_jPKij,@"STO_CUDA_ENTRY STV_DEFAULT"
_Z6reducePdPiS_S0_jPKij:
.text._Z6reducePdPiS_S0_jPKij:
[----:B------:R-:W-:Y:S01]  /*0000*/  LDC R1, c[0x0][0x37c] ;  /* 0x0000df00ff017b82 */ /* 0x000fe20000000800 */
[----:B------:R-:W0:Y:S07]  /*0010*/  S2R R11, SR_TID.X ;  /* 0x00000000000b7919 */ /* 0x000e2e0000002100 */
[----:B------:R-:W1:Y:S01]  /*0020*/  S2UR UR6, SR_CgaCtaId ;  /* 0x00000000000679c3 */ /* 0x000e620000008800 */
[----:B------:R-:W-:Y:S01]  /*0030*/  UMOV UR4, 0x400 ;  /* 0x0000040000047882 */ /* 0x000fe20000000000 */
[----:B------:R-:W-:Y:S01]  /*0040*/  BSSY.RECONVERGENT B0, `(.L_x_0) ;  /* 0x0000026000007945 */ /* 0x000fe20003800200 */
[----:B------:R-:W2:Y:S01]  /*0050*/  S2R R0, SR_CTAID.X ;  /* 0x0000000000007919 */ /* 0x000ea20000002500 */
[----:B------:R-:W-:-:S02]  /*0060*/  UIADD3 UR5, UPT, UPT, UR4, 0x12c0, URZ ;  /* 0x000012c004057890 */ /* 0x000fc4000fffe0ff */
[----:B-1----:R-:W-:Y:S02]  /*0070*/  ULEA UR4, UR6, UR4, 0x18 ;  /* 0x0000000406047291 */ /* 0x002fe4000f8ec0ff */
[----:B------:R-:W-:Y:S01]  /*0080*/  ULEA UR5, UR6, UR5, 0x18 ;  /* 0x0000000506057291 */ /* 0x000fe2000f8ec0ff */
[----:B------:R-:W1:Y:S03]  /*0090*/  LDCU.64 UR6, c[0x0][0x358] ;  /* 0x00006b00ff0677ac */ /* 0x000e660008000a00 */
[C---:B0-----:R-:W-:Y:S02]  /*00a0*/  LEA R15, R11.reuse, UR4, 0x3 ;  /* 0x000000040b0f7c11 */ /* 0x041fe4000f8e18ff */
[----:B------:R-:W-:Y:S01]  /*00b0*/  LEA R13, R11, UR5, 0x3 ;  /* 0x000000050b0d7c11 */ /* 0x000fe2000f8e18ff */
[----:B--2---:R-:W-:Y:S02]  /*00c0*/  IMAD R21, R0, 0x40, R11 ;  /* 0x0000004000157824 */ /* 0x004fe400078e020b */
[----:B------:R0:W-:Y:S02]  /*00d0*/  STS.64 [R15], RZ ;  /* 0x000000ff0f007388 */ /* 0x0001e40000000a00 */
[----:B------:R-:W2:Y:S02]  /*00e0*/  LDCU UR5, c[0x0][0x3a0] ;  /* 0x00007400ff0577ac */ /* 0x000ea40008000800 */
[----:B------:R0:W-:Y:S01]  /*00f0*/  STS.64 [R13], RZ ;  /* 0x000000ff0d007388 */ /* 0x0001e20000000a00 */
[----:B------:R-:W-:-:S13]  /*0100*/  ISETP.GT.U32.AND P0, PT, R21, 0x257, PT ;  /* 0x000002571500780c */ /* 0x000fda0003f04070 */
[----:B01----:R-:W-:Y:S05]  /*0110*/  @P0 BRA `(.L_x_1) ;  /* 0x0000000000600947 */ /* 0x003fea0003800000 */
[----:B------:R-:W0:Y:S01]  /*0120*/  LDC R10, c[0x0][0x370] ;  /* 0x0000dc00ff0a7b82 */ /* 0x000e220000000800 */
[----:B------:R-:W-:Y:S01]  /*0130*/  BSSY.RECONVERGENT B1, `(.L_x_2) ;  /* 0x0000014000017945 */ /* 0x000fe20003800200 */
[----:B------:R-:W-:Y:S02]  /*0140*/  CS2R R8, SRZ ;  /* 0x0000000000087805 */ /* 0x000fe4000001ff00 */
[----:B------:R-:W-:-:S04]  /*0150*/  CS2R R6, SRZ ;  /* 0x0000000000067805 */ /* 0x000fc8000001ff00 */
[----:B------:R-:W1:Y:S08]  /*0160*/  LDC.64 R2, c[0x0][0x380] ;  /* 0x0000e000ff027b82 */ /* 0x000e700000000a00 */
[----:B------:R-:W3:Y:S02]  /*0170*/  LDC.64 R4, c[0x0][0x388] ;  /* 0x0000e200ff047b82 */ /* 0x000ee40000000a00 */
.L_x_3:
[----:B--2---:R-:W-:-:S05]  /*0180*/  LEA R23, R21, UR5, 0x1 ;  /* 0x0000000515177c11 */ /* 0x004fca000f8e08ff */
[----:B---3--:R-:W-:-:S05]  /*0190*/  IMAD.WIDE.U32 R24, R23, 0x4, R4 ;  /* 0x0000000417187825 */ /* 0x008fca00078e0004 */
[----:B------:R-:W2:Y:S04]  /*01a0*/  LDG.E R12, desc[UR6][R24.64] ;  /* 0x00000006180c7981 */ /* 0x000ea8000c1e1900 */
[----:B------:R-:W2:Y:S01]  /*01b0*/  LDG.E R27, desc[UR6][R24.64+0x80] ;  /* 0x00008006181b7981 */ /* 0x000ea2000c1e1900 */
[----:B-1----:R-:W-:-:S05]  /*01c0*/  IMAD.WIDE.U32 R22, R23, 0x8, R2 ;  /* 0x0000000817167825 */ /* 0x002fca00078e0002 */
[----:B------:R-:W3:Y:S04]  /*01d0*/  LDG.E.64 R16, desc[UR6][R22.64] ;  /* 0x0000000616107981 */ /* 0x000ee8000c1e1b00 */
[----:B------:R-:W3:Y:S01]  /*01e0*/  LDG.E.64 R18, desc[UR6][R22.64+0x100] ;  /* 0x0001000616127981 */ /* 0x000ee2000c1e1b00 */
[----:B0-----:R-:W-:-:S05]  /*01f0*/  IMAD R21, R10, 0x40, R21 ;  /* 0x000000400a157824 */ /* 0x001fca00078e0215 */
[----:B------:R-:W-:Y:S01]  /*0200*/  ISETP.GE.U32.AND P0, PT, R21, 0x258, PT ;  /* 0x000002581500780c */ /* 0x000fe20003f06070 */
[----:B--2---:R-:W-:-:S06]  /*0210*/  IMAD.IADD R27, R12, 0x1, R27 ;  /* 0x000000010c1b7824 */ /* 0x004fcc00078e021b */
[----:B------:R-:W0:Y:S01]  /*0220*/  I2F.F64 R26, R27 ;  /* 0x0000001b001a7312 */ /* 0x000e220000201c00 */
[----:B---3--:R-:W-:-:S08]  /*0230*/  DADD R16, R16, R18 ;  /* 0x0000000010107229 */ /* 0x008fd00000000012 */
[----:B------:R-:W-:Y:S02]  /*0240*/  DADD R6, R16, R6 ;  /* 0x0000000010067229 */ /* 0x000fe40000000006 */
[----:B0-----:R-:W-:Y:S01]  /*0250*/  DADD R8, R26, R8 ;  /* 0x000000001a087229 */ /* 0x001fe20000000008 */
[----:B------:R-:W-:Y:S10]  /*0260*/  @!P0 BRA `(.L_x_3) ;  /* 0xfffffffc00c48947 */ /* 0x000ff4000383ffff */
[----:B------:R-:W-:Y:S05]  /*0270*/  BSYNC.RECONVERGENT B1 ;  /* 0x0000000000017941 */ /* 0x000fea0003800200 */
.L_x_2:
[----:B------:R0:W-:Y:S04]  /*0280*/  STS.64 [R15], R6 ;  /* 0x000000060f007388 */ /* 0x0001e80000000a00 */
[----:B------:R0:W-:Y:S02]  /*0290*/  STS.64 [R13], R8 ;  /* 0x000000080d007388 */ /* 0x0001e40000000a00 */
.L_x_1:
[----:B--2---:R-:W-:Y:S05]  /*02a0*/  BSYNC.RECONVERGENT B0 ;  /* 0x0000000000007941 */ /* 0x004fea0003800200 */
.L_x_0:
[----:B------:R-:W-:Y:S01]  /*02b0*/  BAR.SYNC.DEFER_BLOCKING 0x0 ;  /* 0x0000000000007b1d */ /* 0x000fe20000010000 */
[----:B------:R-:W-:-:S13]  /*02c0*/  ISETP.GT.U32.AND P0, PT, R11, 0x1f, PT ;  /* 0x0000001f0b00780c */ /* 0x000fda0003f04070 */
[----:B------:R-:W-:Y:S05]  /*02d0*/  @P0 EXIT ;  /* 0x000000000000094d */ /* 0x000fea0003800000 */
[----:B------:R-:W-:Y:S01]  /*02e0*/  LDS.64 R2, [R15+0x80] ;  /* 0x000080000f027984 */ /* 0x000fe20000000a00 */
[----:B------:R-:W-:-:S03]  /*02f0*/  ISETP.NE.AND P0, PT, R11, RZ, PT ;  /* 0x000000ff0b00720c */ /* 0x000fc60003f05270 */
[----:B------:R-:W1:Y:S04]  /*0300*/  LDS.64 R4, [R15] ;  /* 0x000000000f047984 */ /* 0x000e680000000a00 */
[----:B0-----:R-:W0:Y:S04]  /*0310*/  LDS.64 R6, [R15+0x40] ;  /* 0x000040000f067984 */ /* 0x001e280000000a00 */
[----:B------:R-:W2:Y:S04]  /*0320*/  LDS.64 R8, [R15+0x20] ;  /* 0x000020000f087984 */ /* 0x000ea80000000a00 */
[----:B------:R-:W3:Y:S04]  /*0330*/  LDS.64 R16, [R15+0x10] ;  /* 0x000010000f107984 */ /* 0x000ee80000000a00 */
[----:B------:R-:W4:Y:S01]  /*0340*/  LDS.64 R18, [R15+0x8] ;  /* 0x000008000f127984 */ /* 0x000f220000000a00 */
[----:B-1----:R-:W-:-:S08]  /*0350*/  DADD R2, R2, R4 ;  /* 0x0000000002027229 */ /* 0x002fd00000000004 */
[----:B0-----:R-:W-:-:S08]  /*0360*/  DADD R2, R2, R6 ;  /* 0x0000000002027229 */ /* 0x001fd00000000006 */
[----:B--2---:R-:W-:-:S08]  /*0370*/  DADD R2, R2, R8 ;  /* 0x0000000002027229 */ /* 0x004fd00000000008 */
[----:B---3--:R-:W-:-:S08]  /*0380*/  DADD R2, R2, R16 ;  /* 0x0000000002027229 */ /* 0x008fd00000000010 */
[----:B----4-:R-:W-:-:S07]  /*0390*/  DADD R2, R2, R18 ;  /* 0x0000000002027229 */ /* 0x010fce0000000012 */
[----:B------:R-:W-:Y:S04]  /*03a0*/  STS.64 [R15], R2 ;  /* 0x000000020f007388 */ /* 0x000fe80000000a00 */
[----:B------:R-:W-:Y:S04]  /*03b0*/  LDS.64 R4, [R13+0x80] ;  /* 0x000080000d047984 */ /* 0x000fe80000000a00 */
[----:B------:R-:W0:Y:S04]  /*03c0*/  LDS.64 R6, [R13] ;  /* 0x000000000d067984 */ /* 0x000e280000000a00 */
[----:B------:R-:W1:Y:S04]  /*03d0*/  LDS.64 R8, [R13+0x40] ;  /* 0x000040000d087984 */ /* 0x000e680000000a00 */
[----:B------:R-:W2:Y:S04]  /*03e0*/  LDS.64 R16, [R13+0x20] ;  /* 0x000020000d107984 */ /* 0x000ea80000000a00 */
[----:B------:R-:W3:Y:S04]  /*03f0*/  LDS.64 R18, [R13+0x10] ;  /* 0x000010000d127984 */ /* 0x000ee80000000a00 */
[----:B------:R-:W4:Y:S01]  /*0400*/  LDS.64 R20, [R13+0x8] ;  /* 0x000008000d147984 */ /* 0x000f220000000a00 */
[----:B0-----:R-:W-:-:S08]  /*0410*/  DADD R4, R4, R6 ;  /* 0x0000000004047229 */ /* 0x001fd00000000006 */
[----:B-1----:R-:W-:-:S08]  /*0420*/  DADD R4, R4, R8 ;  /* 0x0000000004047229 */ /* 0x002fd00000000008 */
[----:B--2---:R-:W-:-:S08]  /*0430*/  DADD R4, R4, R16 ;  /* 0x0000000004047229 */ /* 0x004fd00000000010 */
[----:B---3--:R-:W-:-:S08]  /*0440*/  DADD R4, R4, R18 ;  /* 0x0000000004047229 */ /* 0x008fd00000000012 */
[----:B----4-:R-:W-:-:S07]  /*0450*/  DADD R4, R4, R20 ;  /* 0x0000000004047229 */ /* 0x010fce0000000014 */
[----:B------:R0:W-:Y:S01]  /*0460*/  STS.64 [R13], R4 ;  /* 0x000000040d007388 */ /* 0x0001e20000000a00 */
[----:B------:R-:W-:Y:S05]  /*0470*/  @P0 EXIT ;  /* 0x000000000000094d */ /* 0x000fea0003800000 */
[----:B------:R-:W1:Y:S01]  /*0480*/  LDS.64 R6, [UR4+0x12c0] ;  /* 0x0012c004ff067984 */ /* 0x000e620008000a00 */
[----:B0-----:R-:W0:Y:S03]  /*0490*/  LDC.64 R4, c[0x0][0x390] ;  /* 0x0000e400ff047b82 */ /* 0x001e260000000a00 */
[----:B------:R-:W2:Y:S05]  /*04a0*/  LDS.64 R2, [UR4] ;  /* 0x00000004ff027984 */ /* 0x000eaa0008000a00 */
[----:B------:R-:W3:Y:S01]  /*04b0*/  LDC.64 R8, c[0x0][0x398] ;  /* 0x0000e600ff087b82 */ /* 0x000ee20000000a00 */
[----:B0-----:R-:W-:-:S04]  /*04c0*/  IMAD.WIDE.U32 R4, R0, 0x8, R4 ;  /* 0x0000000800047825 */ /* 0x001fc800078e0004 */
[----:B---3--:R-:W-:Y:S01]  /*04d0*/  IMAD.WIDE.U32 R8, R0, 0x4, R8 ;  /* 0x0000000400087825 */ /* 0x008fe200078e0008 */
[----:B-1----:R-:W0:Y:S01]  /*04e0*/  F2I.F64.TRUNC R7, R6 ;  /* 0x0000000600077311 */ /* 0x002e22000030d100 */
[----:B--2---:R-:W-:Y:S04]  /*04f0*/  STG.E.64 desc[UR6][R4.64], R2 ;  /* 0x0000000204007986 */ /* 0x004fe8000c101b06 */
[----:B0-----:R-:W-:Y:S01]  /*0500*/  STG.E desc[UR6][R8.64], R7 ;  /* 0x0000000708007986 */ /* 0x001fe2000c101906 */
[----:B------:R-:W-:Y:S05]  /*0510*/  EXIT ;  /* 0x000000000000794d */ /* 0x000fea0003800000 */
.L_x_4:
[----:B------:R-:W-:-:S00]  /*0520*/  BRA `(.L_x_4) ;  /* 0xfffffffc00fc7947 */ /* 0x000fc0000383ffff */
[----:B------:R-:W-:-:S00]  /*0530*/  NOP ;  /* 0x0000000000007918 */ /* 0x000fc00000000000 */
        /* <DEDUP_REMOVED lines=12> */
.L_x_18:


//--------------------- .text._Z20findclosestcentroidsPdS_PiS_S0_ --------------------------
	.section	.text._Z20findclosestcentroidsPdS_PiS_S0_,"ax",@progbits
	.align	128
        .global         _Z20findclosestcentroidsPdS_PiS_S0_
        .type           _Z20findclosestcentroidsPdS_PiS_S0_,@function
        .size           _Z20findclosestcentroidsPdS_PiS_S0_,(.L_x_17 - _Z20findclosestcentroidsPdS_PiS_S0_)
        .other          _Z20findclosestcentroidsPdS_PiS_S0_,@"STO_CUDA_ENTRY STV_DEFAULT"
_Z20findclosestcentroidsPdS_PiS_S0_:
.text._Z20findclosestcentroidsPdS_PiS_S0_:
[----:B------:R-:W-:Y:S01]  /*0000*/  LDC R1, c[0x0][0x37c] ;  /* 0x0000df00ff017b82 */ /* 0x000fe20000000800 */
[----:B------:R-:W0:Y:S07]  /*0010*/  S2R R3, SR_TID.X ;  /* 0x0000000000037919 */ /* 0x000e2e0000002100 */
[----:B------:R-:W0:Y:S08]  /*0020*/  S2UR UR4, SR_CTAID.X ;  /* 0x00000000000479c3 */ /* 0x000e300000002500 */
[----:B------:R-:W0:Y:S02]  /*0030*/  LDC R8, c[0x0][0x360] ;  /* 0x0000d800ff087b82 */ /* 0x000e240000000800 */
[----:B0-----:R-:W-:-:S05]  /*0040*/  IMAD R30, R8, UR4, R3 ;  /* 0x00000004081e7c24 */ /* 0x001fca000f8e0203 */
[----:B------:R-:W-:-:S13]  /*0050*/  ISETP.GT.AND P0, PT, R30, 0x257, PT ;  /* 0x000002571e00780c */ /* 0x000fda0003f04270 */
[----:B------:R-:W-:Y:S05]  /*0060*/  @P0 EXIT ;  /* 0x000000000000094d */ /* 0x000fea0003800000 */
[----:B------:R-:W0:Y:S01]  /*0070*/  LDC.64 R10, c[0x0][0x380] ;  /* 0x0000e000ff0a7b82 */ /* 0x000e220000000a00 */
[----:B------:R-:W1:Y:S01]  /*0080*/  LDCU UR4, c[0x0][0x370] ;  /* 0x00006e00ff0477ac */ /* 0x000e620008000800 */
[----:B------:R-:W-:Y:S02]  /*0090*/  IMAD.MOV.U32 R31, RZ, RZ, RZ ;  /* 0x000000ffff1f7224 */ /* 0x000fe400078e00ff */
[----:B------:R-:W-:Y:S01]  /*00a0*/  IMAD.MOV.U32 R9, RZ, RZ, R30 ;  /* 0x000000ffff097224 */ /* 0x000fe200078e001e */
[----:B------:R-:W2:Y:S01]  /*00b0*/  LDCU.64 UR6, c[0x0][0x358] ;  /* 0x00006b00ff0677ac */ /* 0x000ea20008000a00 */
[----:B------:R-:W3:Y:S01]  /*00c0*/  LDCU.64 UR8, c[0x0][0x398] ;  /* 0x00007300ff0877ac */ /* 0x000ee20008000a00 */
[----:B------:R-:W4:Y:S01]  /*00d0*/  LDCU.64 UR10, c[0x0][0x3a0] ;  /* 0x00007400ff0a77ac */ /* 0x000f220008000a00 */
[----:B-1----:R-:W-:-:S07]  /*00e0*/  IMAD R8, R8, UR4, RZ ;  /* 0x0000000408087c24 */ /* 0x002fce000f8e02ff */
.L_x_11:
[----:B-1----:R-:W1:Y:S01]  /*00f0*/  LDC.64 R4, c[0x0][0x388] ;  /* 0x0000e200ff047b82 */ /* 0x002e620000000a00 */
[----:B------:R-:W-:-:S05]  /*0100*/  IMAD R7, R8, R31, R30 ;  /* 0x0000001f08077224 */ /* 0x000fca00078e021e */
[----:B------:R-:W-:-:S05]  /*0110*/  SHF.L.U32 R6, R7, 0x1, RZ ;  /* 0x0000000107067819 */ /* 0x000fca00000006ff */
[----:B0-----:R-:W-:-:S05]  /*0120*/  IMAD.WIDE R12, R6, 0x8, R10 ;  /* 0x00000008060c7825 */ /* 0x001fca00078e020a */
[----:B--2---:R-:W2:Y:S04]  /*0130*/  LDG.E.64 R14, desc[UR6][R12.64+0x8] ;  /* 0x000008060c0e7981 */ /* 0x004ea8000c1e1b00 */
[----:B------:R-:W5:Y:S04]  /*0140*/  LDG.E.64 R16, desc[UR6][R12.64] ;  /* 0x000000060c107981 */ /* 0x000f68000c1e1b00 */
[----:B-1----:R-:W2:Y:S04]  /*0150*/  LDG.E.64 R18, desc[UR6][R4.64+0x8] ;  /* 0x0000080604127981 */ /* 0x002ea8000c1e1b00 */
[----:B------:R-:W5:Y:S01]  /*0160*/  LDG.E.64 R2, desc[UR6][R4.64] ;  /* 0x0000000604027981 */ /* 0x000f62000c1e1b00 */
[----:B------:R-:W-:Y:S01]  /*0170*/  IMAD.MOV.U32 R22, RZ, RZ, 0x0 ;  /* 0x00000000ff167424 */ /* 0x000fe200078e00ff */
[----:B------:R-:W-:Y:S01]  /*0180*/  MOV R23, 0x3fd80000 ;  /* 0x3fd8000000177802 */ /* 0x000fe20000000f00 */
[----:B------:R-:W-:Y:S01]  /*0190*/  BSSY.RECONVERGENT B0, `(.L_x_5) ;  /* 0x000001b000007945 */ /* 0x000fe20003800200 */
[----:B--2---:R-:W-:-:S02]  /*01a0*/  DADD R18, R14, -R18 ;  /* 0x000000000e127229 */ /* 0x004fc40000000812 */
[----:B-----5:R-:W-:-:S06]  /*01b0*/  DADD R2, R16, -R2 ;  /* 0x0000000010027229 */ /* 0x020fcc0000000802 */
[----:B------:R-:W-:-:S08]  /*01c0*/  DMUL R18, R18, R18 ;  /* 0x0000001212127228 */ /* 0x000fd00000000000 */
[----:B------:R-:W-:-:S06]  /*01d0*/  DFMA R2, R2, R2, R18 ;  /* 0x000000020202722b */ /* 0x000fcc0000000012 */
[----:B------:R-:W0:Y:S04]  /*01e0*/  MUFU.RSQ64H R21, R3 ;  /* 0x0000000300157308 */ /* 0x000e280000001c00 */
[----:B------:R-:W-:-:S06]  /*01f0*/  VIADD R20, R3, 0xfcb00000 ;  /* 0xfcb0000003147836 */ /* 0x000fcc0000000000 */
[----:B0-----:R-:W-:-:S08]  /*0200*/  DMUL R18, R20, R20 ;  /* 0x0000001414127228 */ /* 0x001fd00000000000 */
[----:B------:R-:W-:-:S08]  /*0210*/  DFMA R18, R2, -R18, 1 ;  /* 0x3ff000000212742b */ /* 0x000fd00000000812 */
[----:B------:R-:W-:Y:S02]  /*0220*/  DFMA R4, R18, R22, 0.5 ;  /* 0x3fe000001204742b */ /* 0x000fe40000000016 */
[----:B------:R-:W-:-:S08]  /*0230*/  DMUL R18, R20, R18 ;  /* 0x0000001214127228 */ /* 0x000fd00000000000 */
[----:B------:R-:W-:Y:S01]  /*0240*/  DFMA R28, R4, R18, R20 ;  /* 0x00000012041c722b */ /* 0x000fe20000000014 */
[----:B------:R-:W-:-:S07]  /*0250*/  ISETP.GE.U32.AND P0, PT, R20, 0x7ca00000, PT ;  /* 0x7ca000001400780c */ /* 0x000fce0003f06070 */
[----:B------:R-:W-:Y:S02]  /*0260*/  DMUL R22, R2, R28 ;  /* 0x0000001c02167228 */ /* 0x000fe40000000000 */
[----:B------:R-:W-:Y:S02]  /*0270*/  VIADD R25, R29, 0xfff00000 ;  /* 0xfff000001d197836 */ /* 0x000fe40000000000 */
[----:B------:R-:W-:-:S04]  /*0280*/  IMAD.MOV.U32 R24, RZ, RZ, R28 ;  /* 0x000000ffff187224 */ /* 0x000fc800078e001c */
[----:B------:R-:W-:Y:S01]  /*0290*/  DFMA R26, R22, -R22, R2 ;  /* 0x80000016161a722b */ /* 0x000fe20000000002 */
[----:B------:R-:W-:-:S07]  /*02a0*/  SHF.R.S32.HI R5, RZ, 0x1f, R6 ;  /* 0x0000001fff057819 */ /* 0x000fce0000011406 */
[----:B------:R-:W-:Y:S01]  /*02b0*/  DFMA R18, R26, R24, R22 ;  /* 0x000000181a12722b */ /* 0x000fe20000000016 */
[----:B------:R-:W-:Y:S10]  /*02c0*/  @!P0 BRA `(.L_x_6) ;  /* 0x00000000001c8947 */ /* 0x000ff40003800000 */
[----:B------:R-:W-:Y:S01]  /*02d0*/  IMAD.MOV.U32 R0, RZ, RZ, R26 ;  /* 0x000000ffff007224 */ /* 0x000fe200078e001a */
[----:B------:R-:W-:Y:S01]  /*02e0*/  MOV R4, R28 ;  /* 0x0000001c00047202 */ /* 0x000fe20000000f00 */
[----:B------:R-:W-:Y:S01]  /*02f0*/  IMAD.MOV.U32 R21, RZ, RZ, R27 ;  /* 0x000000ffff157224 */ /* 0x000fe200078e001b */
[----:B------:R-:W-:-:S07]  /*0300*/  MOV R26, 0x320 ;  /* 0x00000320001a7802 */ /* 0x000fce0000000f00 */
[----:B---34-:R-:W-:Y:S05]  /*0310*/  CALL.REL.NOINC `($__internal_0_$__cuda_sm20_dsqrt_rn_f64_mediumpath_v1) ;  /* 0x0000000400847944 */ /* 0x018fea0003c00000 */
[----:B------:R-:W-:Y:S01]  /*0320*/  MOV R18, R20 ;  /* 0x0000001400127202 */ /* 0x000fe20000000f00 */
[----:B------:R-:W-:-:S07]  /*0330*/  IMAD.MOV.U32 R19, RZ, RZ, R21 ;  /* 0x000000ffff137224 */ /* 0x000fce00078e0015 */
.L_x_6:
[----:B---34-:R-:W-:Y:S05]  /*0340*/  BSYNC.RECONVERGENT B0 ;  /* 0x0000000000007941 */ /* 0x018fea0003800200 */
.L_x_5:
[----:B------:R-:W0:Y:S02]  /*0350*/  LDC.64 R24, c[0x0][0x388] ;  /* 0x0000e200ff187b82 */ /* 0x000e240000000a00 */
[----:B0-----:R-:W2:Y:S04]  /*0360*/  LDG.E.64 R20, desc[UR6][R24.64+0x18] ;  /* 0x0000180618147981 */ /* 0x001ea8000c1e1b00 */
[----:B------:R-:W3:Y:S01]  /*0370*/  LDG.E.64 R2, desc[UR6][R24.64+0x10] ;  /* 0x0000100618027981 */ /* 0x000ee2000c1e1b00 */
[----:B------:R-:W-:Y:S01]  /*0380*/  MOV R32, 0x0 ;  /* 0x0000000000207802 */ /* 0x000fe20000000f00 */
[----:B------:R-:W-:Y:S01]  /*0390*/  IMAD.MOV.U32 R33, RZ, RZ, 0x3fd80000 ;  /* 0x3fd80000ff217424 */ /* 0x000fe200078e00ff */
[----:B------:R-:W-:Y:S01]  /*03a0*/  BSSY.RECONVERGENT B0, `(.L_x_7) ;  /* 0x000001b000007945 */ /* 0x000fe20003800200 */
[----:B--2---:R-:W-:-:S02]  /*03b0*/  DADD R20, R14, -R20 ;  /* 0x000000000e147229 */ /* 0x004fc40000000814 */
[----:B---3--:R-:W-:-:S06]  /*03c0*/  DADD R2, R16, -R2 ;  /* 0x0000000010027229 */ /* 0x008fcc0000000802 */
[----:B------:R-:W-:-:S08]  /*03d0*/  DMUL R20, R20, R20 ;  /* 0x0000001414147228 */ /* 0x000fd00000000000 */
[----:B------:R-:W-:-:S06]  /*03e0*/  DFMA R2, R2, R2, R20 ;  /* 0x000000020202722b */ /* 0x000fcc0000000014 */
[----:B------:R-:W0:Y:S04]  /*03f0*/  MUFU.RSQ64H R21, R3 ;  /* 0x0000000300157308 */ /* 0x000e280000001c00 */
[----:B------:R-:W-:-:S05]  /*0400*/  VIADD R20, R3, 0xfcb00000 ;  /* 0xfcb0000003147836 */ /* 0x000fca0000000000 */
[----:B------:R-:W-:Y:S01]  /*0410*/  ISETP.GE.U32.AND P0, PT, R20, 0x7ca00000, PT ;  /* 0x7ca000001400780c */ /* 0x000fe20003f06070 */
[----:B0-----:R-:W-:-:S08]  /*0420*/  DMUL R22, R20, R20 ;  /* 0x0000001414167228 */ /* 0x001fd00000000000 */
[----:B------:R-:W-:-:S08]  /*0430*/  DFMA R22, R2, -R22, 1 ;  /* 0x3ff000000216742b */ /* 0x000fd00000000816 */
[----:B------:R-:W-:Y:S02]  /*0440*/  DFMA R32, R22, R32, 0.5 ;  /* 0x3fe000001620742b */ /* 0x000fe40000000020 */
[----:B------:R-:W-:-:S08]  /*0450*/  DMUL R22, R20, R22 ;  /* 0x0000001614167228 */ /* 0x000fd00000000000 */
[----:B------:R-:W-:-:S08]  /*0460*/  DFMA R32, R32, R22, R20 ;  /* 0x000000162020722b */ /* 0x000fd00000000014 */
[----:B------:R-:W-:Y:S02]  /*0470*/  DMUL R22, R2, R32 ;  /* 0x0000002002167228 */ /* 0x000fe40000000000 */
[----:B------:R-:W-:Y:S01]  /*0480*/  VIADD R27, R33, 0xfff00000 ;  /* 0xfff00000211b7836 */ /* 0x000fe20000000000 */
[----:B------:R-:W-:-:S05]  /*0490*/  MOV R26, R32 ;  /* 0x00000020001a7202 */ /* 0x000fca0000000f00 */
[----:B------:R-:W-:-:S08]  /*04a0*/  DFMA R24, R22, -R22, R2 ;  /* 0x800000161618722b */ /* 0x000fd00000000002 */
[----:B------:R-:W-:Y:S01]  /*04b0*/  DFMA R28, R24, R26, R22 ;  /* 0x0000001a181c722b */ /* 0x000fe20000000016 */
[----:B------:R-:W-:Y:S10]  /*04c0*/  @!P0 BRA `(.L_x_8) ;  /* 0x0000000000208947 */ /* 0x000ff40003800000 */
[----:B------:R-:W-:Y:S01]  /*04d0*/  MOV R21, R25 ;  /* 0x0000001900157202 */ /* 0x000fe20000000f00 */
[----:B------:R-:W-:Y:S01]  /*04e0*/  IMAD.MOV.U32 R4, RZ, RZ, R32 ;  /* 0x000000ffff047224 */ /* 0x000fe200078e0020 */
[----:B------:R-:W-:Y:S01]  /*04f0*/  MOV R26, 0x530 ;  /* 0x00000530001a7802 */ /* 0x000fe20000000f00 */
[----:B------:R-:W-:Y:S02]  /*0500*/  IMAD.MOV.U32 R0, RZ, RZ, R24 ;  /* 0x000000ffff007224 */ /* 0x000fe400078e0018 */
[----:B------:R-:W-:-:S07]  /*0510*/  IMAD.MOV.U32 R25, RZ, RZ, R27 ;  /* 0x000000ffff197224 */ /* 0x000fce00078e001b */
[----:B------:R-:W-:Y:S05]  /*0520*/  CALL.REL.NOINC `($__internal_0_$__cuda_sm20_dsqrt_rn_f64_mediumpath_v1) ;  /* 0x0000000400007944 */ /* 0x000fea0003c00000 */
[----:B------:R-:W-:Y:S01]  /*0530*/  IMAD.MOV.U32 R28, RZ, RZ, R20 ;  /* 0x000000ffff1c7224 */ /* 0x000fe200078e0014 */
[----:B------:R-:W-:-:S07]  /*0540*/  MOV R29, R21 ;  /* 0x00000015001d7202 */ /* 0x000fce0000000f00 */
.L_x_8:
[----:B------:R-:W-:Y:S05]  /*0550*/  BSYNC.RECONVERGENT B0 ;  /* 0x0000000000007941 */ /* 0x000fea0003800200 */
.L_x_7:
[----:B------:R-:W0:Y:S02]  /*0560*/  LDC.64 R22, c[0x0][0x388] ;  /* 0x0000e200ff167b82 */ /* 0x000e240000000a00 */
[----:B0-----:R-:W2:Y:S04]  /*0570*/  LDG.E.64 R20, desc[UR6][R22.64+0x28] ;  /* 0x0000280616147981 */ /* 0x001ea8000c1e1b00 */
[----:B------:R-:W3:Y:S01]  /*0580*/  LDG.E.64 R2, desc[UR6][R22.64+0x20] ;  /* 0x0000200616027981 */ /* 0x000ee2000c1e1b00 */
[----:B------:R-:W-:Y:S01]  /*0590*/  BSSY.RECONVERGENT B0, `(.L_x_9) ;  /* 0x000001d000007945 */ /* 0x000fe20003800200 */
[----:B--2---:R-:W-:Y:S02]  /*05a0*/  DADD R20, R14, -R20 ;  /* 0x000000000e147229 */ /* 0x004fe40000000814 */
[----:B---3--:R-:W-:-:S06]  /*05b0*/  DADD R2, R16, -R2 ;  /* 0x0000000010027229 */ /* 0x008fcc0000000802 */
[----:B------:R-:W-:-:S08]  /*05c0*/  DMUL R20, R20, R20 ;  /* 0x0000001414147228 */ /* 0x000fd00000000000 */
[----:B------:R-:W-:Y:S01]  /*05d0*/  DFMA R2, R2, R2, R20 ;  /* 0x000000020202722b */ /* 0x000fe20000000014 */
[----:B------:R-:W-:Y:S01]  /*05e0*/  IMAD.MOV.U32 R20, RZ, RZ, 0x0 ;  /* 0x00000000ff147424 */ /* 0x000fe200078e00ff */
[----:B------:R-:W-:-:S04]  /*05f0*/  MOV R21, 0x3fd80000 ;  /* 0x3fd8000000157802 */ /* 0x000fc80000000f00 */
        /* <DEDUP_REMOVED lines=9> */
[----:B------:R-:W-:Y:S02]  /*0690*/  VIADD R15, R27, 0xfff00000 ;  /* 0xfff000001b0f7836 */ /* 0x000fe40000000000 */
[----:B------:R-:W-:-:S04]  /*06a0*/  IMAD.MOV.U32 R14, RZ, RZ, R26 ;  /* 0x000000ffff0e7224 */ /* 0x000fc800078e001a */
[----:B------:R-:W-:-:S08]  /*06b0*/  DFMA R20, R22, -R22, R2 ;  /* 0x800000161614722b */ /* 0x000fd00000000002 */
[----:B------:R-:W-:Y:S01]  /*06c0*/  DFMA R24, R20, R14, R22 ;  /* 0x0000000e1418722b */ /* 0x000fe20000000016 */
[----:B------:R-:W-:Y:S10]  /*06d0*/  @!P0 BRA `(.L_x_10) ;  /* 0x0000000000208947 */ /* 0x000ff40003800000 */
[----:B------:R-:W-:Y:S01]  /*06e0*/  MOV R4, R26 ;  /* 0x0000001a00047202 */ /* 0x000fe20000000f00 */
[----:B------:R-:W-:Y:S01]  /*06f0*/  IMAD.MOV.U32 R0, RZ, RZ, R20 ;  /* 0x000000ffff007224 */ /* 0x000fe200078e0014 */
[----:B------:R-:W-:Y:S01]  /*0700*/  MOV R25, R15 ;  /* 0x0000000f00197202 */ /* 0x000fe20000000f00 */
[----:B------:R-:W-:Y:S01]  /*0710*/  IMAD.MOV.U32 R20, RZ, RZ, R16 ;  /* 0x000000ffff147224 */ /* 0x000fe200078e0010 */
[----:B------:R-:W-:-:S07]  /*0720*/  MOV R26, 0x740 ;  /* 0x00000740001a7802 */ /* 0x000fce0000000f00 */
[----:B------:R-:W-:Y:S05]  /*0730*/  CALL.REL.NOINC `($__internal_0_$__cuda_sm20_dsqrt_rn_f64_mediumpath_v1) ;  /* 0x00000000007c7944 */ /* 0x000fea0003c00000 */
[----:B------:R-:W-:Y:S02]  /*0740*/  IMAD.MOV.U32 R24, RZ, RZ, R20 ;  /* 0x000000ffff187224 */ /* 0x000fe400078e0014 */
[----:B------:R-:W-:-:S07]  /*0750*/  IMAD.MOV.U32 R25, RZ, RZ, R21 ;  /* 0x000000ffff197224 */ /* 0x000fce00078e0015 */
.L_x_10:
[----:B------:R-:W-:Y:S05]  /*0760*/  BSYNC.RECONVERGENT B0 ;  /* 0x0000000000007941 */ /* 0x000fea0003800200 */
.L_x_9:
[----:B------:R-:W0:Y:S01]  /*0770*/  LDC.64 R14, c[0x0][0x390] ;  /* 0x0000e400ff0e7b82 */ /* 0x000e220000000a00 */
[----:B------:R-:W-:-:S06]  /*0780*/  DSETP.GEU.AND P0, PT, R28, R18, PT ;  /* 0x000000121c00722a */ /* 0x000fcc0003f0e000 */
[----:B------:R-:W-:Y:S02]  /*0790*/  FSEL R2, R28, R18, !P0 ;  /* 0x000000121c027208 */ /* 0x000fe40004000000 */
[----:B------:R-:W-:Y:S02]  /*07a0*/  FSEL R3, R29, R19, !P0 ;  /* 0x000000131d037208 */ /* 0x000fe40004000000 */
[----:B------:R-:W-:-:S04]  /*07b0*/  SEL R0, RZ, 0x1, P0 ;  /* 0x00000001ff007807 */ /* 0x000fc80000000000 */
[----:B------:R-:W-:-:S06]  /*07c0*/  DSETP.GEU.AND P1, PT, R24, R2, PT ;  /* 0x000000021800722a */ /* 0x000fcc0003f2e000 */
[----:B------:R-:W-:Y:S01]  /*07d0*/  SEL R17, R0, 0x2, P1 ;  /* 0x0000000200117807 */ /* 0x000fe20000800000 */
[----:B0-----:R-:W-:-:S05]  /*07e0*/  IMAD.WIDE R2, R7, 0x4, R14 ;  /* 0x0000000407027825 */ /* 0x001fca00078e020e */
[----:B------:R1:W-:Y:S04]  /*07f0*/  STG.E desc[UR6][R2.64], R17 ;  /* 0x0000001102007986 */ /* 0x0003e8000c101906 */
[----:B------:R-:W2:Y:S01]  /*0800*/  LDG.E.64 R14, desc[UR6][R12.64] ;  /* 0x000000060c0e7981 */ /* 0x000ea2000c1e1b00 */
[----:B------:R-:W-:Y:S02]  /*0810*/  IMAD R7, R17, 0x258, RZ ;  /* 0x0000025811077824 */ /* 0x000fe400078e02ff */
[----:B------:R-:W-:-:S03]  /*0820*/  IMAD.MOV.U32 R19, RZ, RZ, 0x1 ;  /* 0x00000001ff137424 */ /* 0x000fc600078e00ff */
[----:B------:R-:W-:-:S04]  /*0830*/  IADD3 R0, P0, PT, R7, R6, RZ ;  /* 0x0000000607007210 */ /* 0x000fc80007f1e0ff */
[----:B------:R-:W-:Y:S02]  /*0840*/  IADD3.X R7, PT, PT, RZ, R5, RZ, P0, !PT ;  /* 0x00000005ff077210 */ /* 0x000fe400007fe4ff */
[C---:B------:R-:W-:Y:S02]  /*0850*/  LEA R4, P0, R0.reuse, UR8, 0x3 ;  /* 0x0000000800047c11 */ /* 0x040fe4000f8018ff */
[C---:B------:R-:W-:Y:S02]  /*0860*/  LEA R6, P1, R0.reuse, UR10, 0x2 ;  /* 0x0000000a00067c11 */ /* 0x040fe4000f8210ff */
[C-C-:B------:R-:W-:Y:S02]  /*0870*/  LEA.HI.X R5, R0.reuse, UR9, R7.reuse, 0x3, P0 ;  /* 0x0000000900057c11 */ /* 0x140fe400080f1c07 */
[----:B------:R-:W-:-:S03]  /*0880*/  LEA.HI.X R7, R0, UR11, R7, 0x2, P1 ;  /* 0x0000000b00077c11 */ /* 0x000fc600088f1407 */
[----:B--2---:R1:W-:Y:S04]  /*0890*/  STG.E.64 desc[UR6][R4.64], R14 ;  /* 0x0000000e04007986 */ /* 0x0043e8000c101b06 */
[----:B------:R1:W-:Y:S04]  /*08a0*/  STG.E desc[UR6][R6.64], R19 ;  /* 0x0000001306007986 */ /* 0x0003e8000c101906 */
[----:B------:R-:W2:Y:S01]  /*08b0*/  LDG.E.64 R12, desc[UR6][R12.64+0x8] ;  /* 0x000008060c0c7981 */ /* 0x000ea2000c1e1b00 */
[----:B------:R-:W-:Y:S01]  /*08c0*/  IMAD.IADD R9, R8, 0x1, R9 ;  /* 0x0000000108097824 */ /* 0x000fe200078e0209 */
[----:B------:R-:W-:-:S04]  /*08d0*/  IADD3 R31, PT, PT, R31, 0x1, RZ ;  /* 0x000000011f1f7810 */ /* 0x000fc80007ffe0ff */
[----:B------:R-:W-:Y:S01]  /*08e0*/  ISETP.GE.AND P0, PT, R9, 0x258, PT ;  /* 0x000002580900780c */ /* 0x000fe20003f06270 */
[----:B--2---:R1:W-:Y:S04]  /*08f0*/  STG.E.64 desc[UR6][R4.64+0x8], R12 ;  /* 0x0000080c04007986 */ /* 0x0043e8000c101b06 */
[----:B------:R1:W-:Y:S08]  /*0900*/  STG.E desc[UR6][R6.64+0x4], R19 ;  /* 0x0000041306007986 */ /* 0x0003f0000c101906 */
[----:B------:R-:W-:Y:S05]  /*0910*/  @!P0 BRA `(.L_x_11) ;  /* 0xfffffff400f48947 */ /* 0x000fea000383ffff */
[----:B------:R-:W-:Y:S05]  /*0920*/  EXIT ;  /* 0x000000000000794d */ /* 0x000fea0003800000 */
        .weak           $__internal_0_$__cuda_sm20_dsqrt_rn_f64_mediumpath_v1
        .type           $__internal_0_$__cuda_sm20_dsqrt_rn_f64_mediumpath_v1,@function
        .size           $__internal_0_$__cuda_sm20_dsqrt_rn_f64_mediumpath_v1,(.L_x_17 - $__internal_0_$__cuda_sm20_dsqrt_rn_f64_mediumpath_v1)
$__internal_0_$__cuda_sm20_dsqrt_rn_f64_mediumpath_v1:
[----:B------:R-:W-:Y:S01]  /*0930*/  ISETP.GE.U32.AND P0, PT, R20, -0x3400000, PT ;  /* 0xfcc000001400780c */ /* 0x000fe20003f06070 */
[----:B------:R-:W-:Y:S01]  /*0940*/  BSSY.RECONVERGENT B1, `(.L_x_12) ;  /* 0x0000025000017945 */ /* 0x000fe20003800200 */
[----:B------:R-:W-:Y:S02]  /*0950*/  IMAD.MOV.U32 R20, RZ, RZ, R0 ;  /* 0x000000ffff147224 */ /* 0x000fe400078e0000 */
[----:B------:R-:W-:-:S09]  /*0960*/  IMAD.MOV.U32 R24, RZ, RZ, R4 ;  /* 0x000000ffff187224 */ /* 0x000fd200078e0004 */
[----:B------:R-:W-:Y:S05]  /*0970*/  @!P0 BRA `(.L_x_13) ;  /* 0x0000000000208947 */ /* 0x000fea0003800000 */
[----:B------:R-:W-:-:S10]  /*0980*/  DFMA.RM R20, R20, R24, R22 ;  /* 0x000000181414722b */ /* 0x000fd40000004016 */
[----:B------:R-:W-:-:S04]  /*0990*/  IADD3 R22, P0, PT, R20, 0x1, RZ ;  /* 0x0000000114167810 */ /* 0x000fc80007f1e0ff */
[----:B------:R-:W-:-:S06]  /*09a0*/  IADD3.X R23, PT, PT, RZ, R21, RZ, P0, !PT ;  /* 0x00000015ff177210 */ /* 0x000fcc00007fe4ff */
[----:B------:R-:W-:-:S08]  /*09b0*/  DFMA.RP R2, -R20, R22, R2 ;  /* 0x000000161402722b */ /* 0x000fd00000008102 */
[----:B------:R-:W-:-:S06]  /*09c0*/  DSETP.GT.AND P0, PT, R2, RZ, PT ;  /* 0x000000ff0200722a */ /* 0x000fcc0003f04000 */
[----:B------:R-:W-:Y:S02]  /*09d0*/  FSEL R20, R22, R20, P0 ;  /* 0x0000001416147208 */ /* 0x000fe40000000000 */
[----:B------:R-:W-:Y:S01]  /*09e0*/  FSEL R21, R23, R21, P0 ;  /* 0x0000001517157208 */ /* 0x000fe20000000000 */
[----:B------:R-:W-:Y:S06]  /*09f0*/  BRA `(.L_x_14) ;  /* 0x0000000000647947 */ /* 0x000fec0003800000 */
.L_x_13:
[----:B------:R-:W-:-:S14]  /*0a00*/  DSETP.NE.AND P0, PT, R2, RZ, PT ;  /* 0x000000ff0200722a */ /* 0x000fdc0003f05000 */
[----:B------:R-:W-:Y:S05]  /*0a10*/  @!P0 BRA `(.L_x_15) ;  /* 0x0000000000588947 */ /* 0x000fea0003800000 */
[----:B------:R-:W-:-:S13]  /*0a20*/  ISETP.GE.AND P0, PT, R3, RZ, PT ;  /* 0x000000ff0300720c */ /* 0x000fda0003f06270 */
[----:B------:R-:W-:Y:S02]  /*0a30*/  @!P0 IMAD.MOV.U32 R20, RZ, RZ, 0x0 ;  /* 0x00000000ff148424 */ /* 0x000fe400078e00ff */
[----:B------:R-:W-:Y:S01]  /*0a40*/  @!P0 IMAD.MOV.U32 R21, RZ, RZ, -0x80000 ;  /* 0xfff80000ff158424 */ /* 0x000fe200078e00ff */
[----:B------:R-:W-:Y:S06]  /*0a50*/  @!P0 BRA `(.L_x_14) ;  /* 0x00000000004c8947 */ /* 0x000fec0003800000 */
[----:B------:R-:W-:-:S13]  /*0a60*/  ISETP.GT.AND P0, PT, R3, 0x7fefffff, PT ;  /* 0x7fefffff0300780c */ /* 0x000fda0003f04270 */
[----:B------:R-:W-:Y:S05]  /*0a70*/  @P0 BRA `(.L_x_15) ;  /* 0x0000000000400947 */ /* 0x000fea0003800000 */
[----:B------:R-:W-:Y:S01]  /*0a80*/  DMUL R2, R2, 8.11296384146066816958e+31 ;  /* 0x4690000002027828 */ /* 0x000fe20000000000 */
[----:B------:R-:W-:Y:S01]  /*0a90*/  MOV R20, RZ ;  /* 0x000000ff00147202 */ /* 0x000fe20000000f00 */
[----:B------:R-:W-:Y:S02]  /*0aa0*/  IMAD.MOV.U32 R22, RZ, RZ, 0x0 ;  /* 0x00000000ff167424 */ /* 0x000fe400078e00ff */
[----:B------:R-:W-:Y:S02]  /*0ab0*/  IMAD.MOV.U32 R23, RZ, RZ, 0x3fd80000 ;  /* 0x3fd80000ff177424 */ /* 0x000fe400078e00ff */
[----:B------:R-:W0:Y:S02]  /*0ac0*/  MUFU.RSQ64H R21, R3 ;  /* 0x0000000300157308 */ /* 0x000e240000001c00 */
[----:B0-----:R-:W-:-:S08]  /*0ad0*/  DMUL R24, R20, R20 ;  /* 0x0000001414187228 */ /* 0x001fd00000000000 */
[----:B------:R-:W-:-:S08]  /*0ae0*/  DFMA R24, R2, -R24, 1 ;  /* 0x3ff000000218742b */ /* 0x000fd00000000818 */
[----:B------:R-:W-:Y:S02]  /*0af0*/  DFMA R22, R24, R22, 0.5 ;  /* 0x3fe000001816742b */ /* 0x000fe40000000016 */
[----:B------:R-:W-:-:S08]  /*0b00*/  DMUL R24, R20, R24 ;  /* 0x0000001814187228 */ /* 0x000fd00000000000 */
[----:B------:R-:W-:-:S08]  /*0b10*/  DFMA R22, R22, R24, R20 ;  /* 0x000000181616722b */ /* 0x000fd00000000014 */
[----:B------:R-:W-:Y:S02]  /*0b20*/  DMUL R20, R2, R22 ;  /* 0x0000001602147228 */ /* 0x000fe40000000000 */
[----:B------:R-:W-:-:S06]  /*0b30*/  IADD3 R23, PT, PT, R23, -0x100000, RZ ;  /* 0xfff0000017177810 */ /* 0x000fcc0007ffe0ff */
[----:B------:R-:W-:-:S08]  /*0b40*/  DFMA R24, R20, -R20, R2 ;  /* 0x800000141418722b */ /* 0x000fd00000000002 */
[----:B------:R-:W-:-:S10]  /*0b50*/  DFMA R20, R22, R24, R20 ;  /* 0x000000181614722b */ /* 0x000fd40000000014 */
[----:B------:R-:W-:Y:S01]  /*0b60*/  VIADD R21, R21, 0xfcb00000 ;  /* 0xfcb0000015157836 */ /* 0x000fe20000000000 */
[----:B------:R-:W-:Y:S06]  /*0b70*/  BRA `(.L_x_14) ;  /* 0x0000000000047947 */ /* 0x000fec0003800000 */
.L_x_15:
[----:B------:R-:W-:-:S11]  /*0b80*/  DADD R20, R2, R2 ;  /* 0x0000000002147229 */ /* 0x000fd60000000002 */
.L_x_14:
[----:B------:R-:W-:Y:S05]  /*0b90*/  BSYNC.RECONVERGENT B1 ;  /* 0x0000000000017941 */ /* 0x000fea0003800200 */
.L_x_12:
[----:B------:R-:W-:-:S04]  /*0ba0*/  MOV R27, 0x0 ;  /* 0x00000000001b7802 */ /* 0x000fc80000000f00 */
[----:B------:R-:W-:Y:S05]  /*0bb0*/  RET.REL.NODEC R26 `(_Z20findclosestcentroidsPdS_PiS_S0_) ;  /* 0xfffffff41a107950 */ /* 0x000fea0003c3ffff */
.L_x_16:
        /* <DEDUP_REMOVED lines=12> */
.L_x_17:


//--------------------- .nv.shared._Z6reducePdPiS_S0_jPKij --------------------------
	.section	.nv.shared._Z6reducePdPiS_S0_jPKij,"aw",@nobits
	.sectionflags	@""
	.align	8
.nv.shared._Z6reducePdPiS_S0_jPKij:
	.zero		10624


//--------------------- .nv.shared.reserved.0     --------------------------
	.section	.nv.shared.reserved.0,"aw",@nobits
	.weak		__nv_reservedSMEM_offset_0_alias
	.size		__nv_reservedSMEM_offset_0_alias, 0, 64
	.other		__nv_reservedSMEM_offset_0_alias,@"STO_CUDA_RESERVED_SHARED STV_DEFAULT"
__nv_reservedSMEM_offset_0_alias:
	.zero		0
	.zero		64


//--------------------- .nv.constant0._Z6reducePdPiS_S0_jPKij --------------------------
	.section	.nv.constant0._Z6reducePdPiS_S0_jPKij,"a",@progbits
	.sectionflags	@""
	.align	4
.nv.constant0._Z6reducePdPiS_S0_jPKij:
	.zero		948


//--------------------- .nv.constant0._Z20findclosestcentroidsPdS_PiS_S0_ --------------------------
	.section	.nv.constant0._Z20findclosestcentroidsPdS_PiS_S0_,"a",@progbits
	.sectionflags	@""
	.align	4
.nv.constant0._Z20findclosestcentroidsPdS_PiS_S0_:
	.zero		936


//--------------------- SYMBOLS --------------------------

	.type		.nv.reservedSmem.offset0,@object
	.size		.nv.reservedSmem.offset0,0x4
	.type		.nv.reservedSmem.cap,@object
	.size		.nv.reservedSmem.cap,0x4
